	.headerflags	@"EF_CUDA_TEXMODE_UNIFIED EF_CUDA_64BIT_ADDRESS EF_CUDA_ACCELERATORS EF_CUDA_SM90 EF_CUDA_VIRTUAL_SM(EF_CUDA_SM90)"
	.elftype	@"ET_EXEC"


//--------------------- .nv.info                  --------------------------
	.section	.nv.info,"",@"SHT_CUDA_INFO"
	.align	4


	//----- nvinfo : EIATTR_REGCOUNT
	.align		4
        /*0000*/ 	.byte	0x04, 0x2f
        /*0002*/ 	.short	(.L_1 - .L_0)
	.align		4
.L_0:
        /*0004*/ 	.word	index@(triton_mm)
        /*0008*/ 	.word	0x0000003c


	//----- nvinfo : EIATTR_MIN_STACK_SIZE
	.align		4
.L_1:
        /*000c*/ 	.byte	0x04, 0x12
        /*000e*/ 	.short	(.L_3 - .L_2)
	.align		4
.L_2:
        /*0010*/ 	.word	index@(triton_mm)
        /*0014*/ 	.word	0x00000000


	//----- nvinfo : EIATTR_FRAME_SIZE
	.align		4
.L_3:
        /*0018*/ 	.byte	0x04, 0x11
        /*001a*/ 	.short	(.L_5 - .L_4)
	.align		4
.L_4:
        /*001c*/ 	.word	index@(triton_mm)
        /*0020*/ 	.word	0x00000000


	//----- nvinfo : EIATTR_MIN_STACK_SIZE
	.align		4
.L_5:
        /*0024*/ 	.byte	0x04, 0x12
        /*0026*/ 	.short	(.L_7 - .L_6)
	.align		4
.L_6:
        /*0028*/ 	.word	index@(triton_mm)
        /*002c*/ 	.word	0x00000000
.L_7:


//--------------------- .nv.info.triton_mm        --------------------------
	.section	.nv.info.triton_mm,"",@"SHT_CUDA_INFO"
	.sectionflags	@""
	.align	4


	//----- nvinfo : EIATTR_CUDA_API_VERSION
	.align		4
        /*0000*/ 	.byte	0x04, 0x37
        /*0002*/ 	.short	(.L_9 - .L_8)
.L_8:
        /*0004*/ 	.word	0x0000007c


	//----- nvinfo : EIATTR_KPARAM_INFO
	.align		4
.L_9:
        /*0008*/ 	.byte	0x04, 0x17
        /*000a*/ 	.short	(.L_11 - .L_10)
.L_10:
        /*000c*/ 	.word	0x00000000
        /*0010*/ 	.short	0x0002
        /*0012*/ 	.short	0x0010
        /*0014*/ 	.byte	0x00, 0xf0, 0x21, 0x00


	//----- nvinfo : EIATTR_KPARAM_INFO
	.align		4
.L_11:
        /*0018*/ 	.byte	0x04, 0x17
        /*001a*/ 	.short	(.L_13 - .L_12)
.L_12:
        /*001c*/ 	.word	0x00000000
        /*0020*/ 	.short	0x0001
        /*0022*/ 	.short	0x0008
        /*0024*/ 	.byte	0x00, 0xf0, 0x21, 0x00


	//----- nvinfo : EIATTR_KPARAM_INFO
	.align		4
.L_13:
        /*0028*/ 	.byte	0x04, 0x17
        /*002a*/ 	.short	(.L_15 - .L_14)
.L_14:
        /*002c*/ 	.word	0x00000000
        /*0030*/ 	.short	0x0000
        /*0032*/ 	.short	0x0000
        /*0034*/ 	.byte	0x00, 0xf0, 0x21, 0x00


	//----- nvinfo : EIATTR_SPARSE_MMA_MASK
	.align		4
.L_15:
        /*0038*/ 	.byte	0x03, 0x50
        /*003a*/ 	.short	0x0000


	//----- nvinfo : EIATTR_MAXREG_COUNT
	.align		4
        /*003c*/ 	.byte	0x03, 0x1b
        /*003e*/ 	.short	0x00ff


	//----- nvinfo : EIATTR_COOP_GROUP_MASK_REGIDS
	.align		4
        /*0040*/ 	.byte	0x04, 0x29
        /*0042*/ 	.short	(.L_17 - .L_16)


	//   ....[0]....
.L_16:
        /*0044*/ 	.word	0xffffffff


	//----- nvinfo : EIATTR_COOP_GROUP_INSTR_OFFSETS
	.align		4
.L_17:
        /*0048*/ 	.byte	0x04, 0x28
        /*004a*/ 	.short	(.L_19 - .L_18)


	//   ....[0]....
.L_18:
        /*004c*/ 	.word	0x000008c0


	//----- nvinfo : EIATTR_EXIT_INSTR_OFFSETS
	.align		4
.L_19:
        /*0050*/ 	.byte	0x04, 0x1c
        /*0052*/ 	.short	(.L_21 - .L_20)


	//   ....[0]....
.L_20:
        /*0054*/ 	.word	0x000018c0


	//   ....[1]....
        /*0058*/ 	.word	0x00001910


	//----- nvinfo : EIATTR_MAX_THREADS
	.align		4
.L_21:
        /*005c*/ 	.byte	0x04, 0x05
        /*005e*/ 	.short	(.L_23 - .L_22)
.L_22:
        /*0060*/ 	.word	0x00000100
        /*0064*/ 	.word	0x00000001
        /*0068*/ 	.word	0x00000001


	//----- nvinfo : EIATTR_CBANK_PARAM_SIZE
	.align		4
.L_23:
        /*006c*/ 	.byte	0x03, 0x19
        /*006e*/ 	.short	0x0018


	//----- nvinfo : EIATTR_PARAM_CBANK
	.align		4
        /*0070*/ 	.byte	0x04, 0x0a
        /*0072*/ 	.short	(.L_25 - .L_24)
	.align		4
.L_24:
        /*0074*/ 	.word	index@(.nv.constant0.triton_mm)
        /*0078*/ 	.short	0x0210
        /*007a*/ 	.short	0x0018


	//----- nvinfo : EIATTR_SW_WAR
	.align		4
.L_25:
        /*007c*/ 	.byte	0x04, 0x36
        /*007e*/ 	.short	(.L_27 - .L_26)
.L_26:
        /*0080*/ 	.word	0x00000008
.L_27:


//--------------------- .nv.callgraph             --------------------------
	.section	.nv.callgraph,"",@"SHT_CUDA_CALLGRAPH"
	.align	4
	.sectionentsize	8
	.align		4
        /*0000*/ 	.word	0x00000000
	.align		4
        /*0004*/ 	.word	0xffffffff
	.align		4
        /*0008*/ 	.word	0x00000000
	.align		4
        /*000c*/ 	.word	0xfffffffe
	.align		4
        /*0010*/ 	.word	0x00000000
	.align		4
        /*0014*/ 	.word	0xfffffffd
	.align		4
        /*0018*/ 	.word	0x00000000
	.align		4
        /*001c*/ 	.word	0xfffffffc


//--------------------- .text.triton_mm           --------------------------
	.section	.text.triton_mm,"ax",@progbits
	.sectionflags	@"SHF_BARRIERS=1"
	.align	128
        .global         triton_mm
        .type           triton_mm,@function
        .size           triton_mm,(.L_x_2 - triton_mm)
        .other          triton_mm,@"STO_CUDA_ENTRY STV_DEFAULT"
triton_mm:
.text.triton_mm:
[----:B------:R-:W1:Y:S01]  /*0000*/  LDC R1, c[0x0][0x28] ;  /* 0x00000a00ff017b82 */ /* 0x000e620000000800 */
[----:B------:R-:W2:Y:S01]  /*0010*/  S2R R9, SR_CTAID.X ;  /* 0x0000000000097919 */ /* 0x000ea20000002500 */
[----:B------:R-:W-:-:S06]  /*0020*/  IMAD.MOV.U32 R5, RZ, RZ, -0x8 ;  /* 0xfffffff8ff057424 */ /* 0x000fcc00078e00ff */
[----:B------:R-:W3:Y:S01]  /*0030*/  S2UR UR4, SR_CgaCtaId ;  /* 0x00000000000479c3 */ /* 0x000ee20000008800 */
[----:B------:R-:W-:Y:S01]  /*0040*/  UMOV UR6, 0x400 ;  /* 0x0000040000067882 */ /* 0x000fe20000000000 */
[----:B------:R-:W-:Y:S01]  /*0050*/  ULDC.64 UR18, c[0x0][0x208] ;  /* 0x0000820000127ab9 */ /* 0x000fe20000000a00 */
[----:B------:R-:W-:Y:S01]  /*0060*/  IMAD.MOV.U32 R22, RZ, RZ, 0x2 ;  /* 0x00000002ff167424 */ /* 0x000fe200078e00ff */
[----:B------:R-:W-:Y:S01]  /*0070*/  CS2R R24, SRZ ;  /* 0x0000000000187805 */ /* 0x000fe2000001ff00 */
[----:B------:R-:W-:Y:S01]  /*0080*/  IMAD.MOV.U32 R18, RZ, RZ, -0x20 ;  /* 0xffffffe0ff127424 */ /* 0x000fe200078e00ff */
[----:B------:R-:W-:Y:S02]  /*0090*/  CS2R R26, SRZ ;  /* 0x00000000001a7805 */ /* 0x000fe4000001ff00 */
[----:B------:R-:W-:Y:S01]  /*00a0*/  CS2R R28, SRZ ;  /* 0x00000000001c7805 */ /* 0x000fe2000001ff00 */
[----:B------:R-:W4:Y:S01]  /*00b0*/  LDC.64 R14, c[0x0][0x210] ;  /* 0x00008400ff0e7b82 */ /* 0x000f220000000a00 */
[----:B------:R-:W-:-:S02]  /*00c0*/  CS2R R30, SRZ ;  /* 0x00000000001e7805 */ /* 0x000fc4000001ff00 */
[----:B------:R-:W-:Y:S02]  /*00d0*/  CS2R R32, SRZ ;  /* 0x0000000000207805 */ /* 0x000fe4000001ff00 */
[----:B------:R-:W-:Y:S02]  /*00e0*/  CS2R R34, SRZ ;  /* 0x0000000000227805 */ /* 0x000fe4000001ff00 */
[----:B------:R-:W-:Y:S02]  /*00f0*/  CS2R R36, SRZ ;  /* 0x0000000000247805 */ /* 0x000fe4000001ff00 */
[----:B------:R-:W-:Y:S02]  /*0100*/  CS2R R38, SRZ ;  /* 0x0000000000267805 */ /* 0x000fe4000001ff00 */
[----:B------:R-:W-:Y:S02]  /*0110*/  CS2R R40, SRZ ;  /* 0x0000000000287805 */ /* 0x000fe4000001ff00 */
[----:B------:R-:W-:Y:S01]  /*0120*/  CS2R R42, SRZ ;  /* 0x00000000002a7805 */ /* 0x000fe2000001ff00 */
[----:B------:R-:W5:Y:S01]  /*0130*/  LDC.64 R20, c[0x0][0x218] ;  /* 0x00008600ff147b82 */ /* 0x000f620000000a00 */
[----:B------:R-:W-:-:S02]  /*0140*/  CS2R R44, SRZ ;  /* 0x00000000002c7805 */ /* 0x000fc4000001ff00 */
[----:B------:R-:W-:Y:S02]  /*0150*/  CS2R R46, SRZ ;  /* 0x00000000002e7805 */ /* 0x000fe4000001ff00 */
[----:B------:R-:W-:Y:S02]  /*0160*/  CS2R R48, SRZ ;  /* 0x0000000000307805 */ /* 0x000fe4000001ff00 */
[----:B------:R-:W-:Y:S02]  /*0170*/  CS2R R50, SRZ ;  /* 0x0000000000327805 */ /* 0x000fe4000001ff00 */
[----:B------:R-:W-:Y:S02]  /*0180*/  CS2R R52, SRZ ;  /* 0x0000000000347805 */ /* 0x000fe4000001ff00 */
[----:B------:R-:W-:Y:S01]  /*0190*/  CS2R R54, SRZ ;  /* 0x0000000000367805 */ /* 0x000fe2000001ff00 */
[----:B---3--:R-:W-:-:S03]  /*01a0*/  UPRMT UR6, UR4, 0x654, UR6 ;  /* 0x0000065404067896 */ /* 0x008fc60008000006 */
[----:B------:R-:W-:Y:S01]  /*01b0*/  UMOV UR4, 0xffffffff ;  /* 0xffffffff00047882 */ /* 0x000fe20000000000 */
[----:B--2---:R-:W-:-:S05]  /*01c0*/  IMAD.HI R0, R9, 0x2aaaaaab, RZ ;  /* 0x2aaaaaab09007827 */ /* 0x004fca00078e02ff */
[----:B------:R-:W-:-:S04]  /*01d0*/  SHF.R.U32.HI R3, RZ, 0x1f, R0 ;  /* 0x0000001fff037819 */ /* 0x000fc80000011600 */
[----:B------:R-:W-:-:S05]  /*01e0*/  LEA.HI.SX32 R4, R0, R3, 0x18 ;  /* 0x0000000300047211 */ /* 0x000fca00078fc2ff */
[C---:B------:R-:W-:Y:S02]  /*01f0*/  IMAD R0, R4.reuse, R5, 0x20 ;  /* 0x0000002004007424 */ /* 0x040fe400078e0205 */
[----:B------:R-:W-:-:S03]  /*0200*/  IMAD R6, R4, -0x600, R9 ;  /* 0xfffffa0004067824 */ /* 0x000fc600078e0209 */
[----:B------:R-:W-:Y:S02]  /*0210*/  VIMNMX R5, R0, 0x8, PT ;  /* 0x0000000800057848 */ /* 0x000fe40003fe0100 */
[----:B------:R-:W-:Y:S02]  /*0220*/  IABS R10, R6 ;  /* 0x00000006000a7213 */ /* 0x000fe40000000000 */
[-C--:B------:R-:W-:Y:S02]  /*0230*/  IABS R8, R5.reuse ;  /* 0x0000000500087213 */ /* 0x080fe40000000000 */
[-C--:B------:R-:W-:Y:S02]  /*0240*/  IABS R11, R5.reuse ;  /* 0x00000005000b7213 */ /* 0x080fe40000000000 */
[----:B------:R-:W2:Y:S01]  /*0250*/  I2F.RP R0, R8 ;  /* 0x0000000800007306 */ /* 0x000ea20000209400 */
[----:B------:R-:W-:Y:S02]  /*0260*/  LOP3.LUT R6, R6, R5, RZ, 0x3c, !PT ;  /* 0x0000000506067212 */ /* 0x000fe400078e3cff */
[----:B------:R-:W-:-:S05]  /*0270*/  IMAD.MOV R11, RZ, RZ, -R11 ;  /* 0x000000ffff0b7224 */ /* 0x000fca00078e0a0b */
[----:B--2---:R-:W2:Y:S02]  /*0280*/  MUFU.RCP R0, R0 ;  /* 0x0000000000007308 */ /* 0x004ea40000001000 */
[----:B--2---:R-:W-:Y:S01]  /*0290*/  VIADD R2, R0, 0xffffffe ;  /* 0x0ffffffe00027836 */ /* 0x004fe20000000000 */
[----:B------:R-:W-:-:S05]  /*02a0*/  IABS R0, R9 ;  /* 0x0000000900007213 */ /* 0x000fca0000000000 */
[----:B------:R2:W3:Y:S02]  /*02b0*/  F2I.FTZ.U32.TRUNC.NTZ R3, R2 ;  /* 0x0000000200037305 */ /* 0x0004e4000021f000 */
[----:B--2---:R-:W-:Y:S02]  /*02c0*/  IMAD.MOV.U32 R2, RZ, RZ, RZ ;  /* 0x000000ffff027224 */ /* 0x004fe400078e00ff */
[----:B---3--:R-:W-:-:S04]  /*02d0*/  IMAD.MOV R7, RZ, RZ, -R3 ;  /* 0x000000ffff077224 */ /* 0x008fc800078e0a03 */
[----:B------:R-:W-:-:S04]  /*02e0*/  IMAD R7, R7, R8, RZ ;  /* 0x0000000807077224 */ /* 0x000fc800078e02ff */
[----:B------:R-:W-:-:S06]  /*02f0*/  IMAD.HI.U32 R3, R3, R7, R2 ;  /* 0x0000000703037227 */ /* 0x000fcc00078e0002 */
[----:B------:R-:W-:-:S04]  /*0300*/  IMAD.HI.U32 R2, R3, R10, RZ ;  /* 0x0000000a03027227 */ /* 0x000fc800078e00ff */
[----:B------:R-:W-:Y:S02]  /*0310*/  IMAD R7, R2, R11, R10 ;  /* 0x0000000b02077224 */ /* 0x000fe400078e020a */
[----:B------:R-:W-:-:S03]  /*0320*/  IMAD.HI.U32 R3, R3, R0, RZ ;  /* 0x0000000003037227 */ /* 0x000fc600078e00ff */
[C---:B------:R-:W-:Y:S01]  /*0330*/  ISETP.GT.U32.AND P1, PT, R8.reuse, R7, PT ;  /* 0x000000070800720c */ /* 0x040fe20003f24070 */
[----:B------:R-:W-:Y:S02]  /*0340*/  IMAD R3, R3, R11, R0 ;  /* 0x0000000b03037224 */ /* 0x000fe400078e0200 */
[----:B------:R-:W2:Y:S03]  /*0350*/  S2R R0, SR_TID.X ;  /* 0x0000000000007919 */ /* 0x000ea60000002100 */
[----:B------:R-:W-:-:S07]  /*0360*/  ISETP.GT.U32.AND P0, PT, R8, R3, PT ;  /* 0x000000030800720c */ /* 0x000fce0003f04070 */
[--C-:B------:R-:W-:Y:S02]  /*0370*/  @!P1 IMAD.IADD R7, R7, 0x1, -R8.reuse ;  /* 0x0000000107079824 */ /* 0x100fe400078e0a08 */
[----:B------:R-:W-:Y:S01]  /*0380*/  @!P1 VIADD R2, R2, 0x1 ;  /* 0x0000000102029836 */ /* 0x000fe20000000000 */
[----:B------:R-:W-:Y:S02]  /*0390*/  ISETP.NE.AND P1, PT, R5, RZ, PT ;  /* 0x000000ff0500720c */ /* 0x000fe40003f25270 */
[----:B------:R-:W-:Y:S01]  /*03a0*/  ISETP.GE.U32.AND P2, PT, R7, R8, PT ;  /* 0x000000080700720c */ /* 0x000fe20003f46070 */
[----:B------:R-:W-:Y:S01]  /*03b0*/  @!P0 IMAD.IADD R3, R3, 0x1, -R8 ;  /* 0x0000000103038824 */ /* 0x000fe200078e0a08 */
[----:B------:R-:W-:Y:S02]  /*03c0*/  ISETP.GE.AND P0, PT, R6, RZ, PT ;  /* 0x000000ff0600720c */ /* 0x000fe40003f06270 */
[----:B------:R-:W-:Y:S02]  /*03d0*/  LOP3.LUT R5, RZ, R5, RZ, 0x33, !PT ;  /* 0x00000005ff057212 */ /* 0x000fe400078e33ff */
[----:B------:R-:W-:-:S07]  /*03e0*/  ISETP.GT.U32.AND P3, PT, R8, R3, PT ;  /* 0x000000030800720c */ /* 0x000fce0003f64070 */
[----:B------:R-:W-:Y:S01]  /*03f0*/  @P2 VIADD R2, R2, 0x1 ;  /* 0x0000000102022836 */ /* 0x000fe20000000000 */
[----:B------:R-:W-:-:S03]  /*0400*/  ISETP.GE.AND P2, PT, R9, RZ, PT ;  /* 0x000000ff0900720c */ /* 0x000fc60003f46270 */
[----:B------:R-:W-:Y:S01]  /*0410*/  IMAD.MOV.U32 R6, RZ, RZ, R2 ;  /* 0x000000ffff067224 */ /* 0x000fe200078e0002 */
[----:B--2---:R-:W-:Y:S01]  /*0420*/  SHF.R.U32.HI R11, RZ, 0x2, R0 ;  /* 0x00000002ff0b7819 */ /* 0x004fe20000011600 */
[----:B------:R-:W-:Y:S02]  /*0430*/  @!P3 IMAD.IADD R3, R3, 0x1, -R8 ;  /* 0x000000010303b824 */ /* 0x000fe400078e0a08 */
[----:B------:R-:W-:Y:S01]  /*0440*/  @!P0 IMAD.MOV R6, RZ, RZ, -R6 ;  /* 0x000000ffff068224 */ /* 0x000fe200078e0a06 */
[----:B------:R-:W-:Y:S01]  /*0450*/  SGXT.U32 R11, R11, 0x6 ;  /* 0x000000060b0b781a */ /* 0x000fe20000000000 */
[----:B------:R-:W-:-:S03]  /*0460*/  IMAD.MOV.U32 R2, RZ, RZ, R3 ;  /* 0x000000ffff027224 */ /* 0x000fc600078e0003 */
[----:B------:R-:W-:Y:S01]  /*0470*/  SEL R3, R5, R6, !P1 ;  /* 0x0000000605037207 */ /* 0x000fe20004800000 */
[----:B------:R-:W-:-:S04]  /*0480*/  @!P2 IMAD.MOV R2, RZ, RZ, -R2 ;  /* 0x000000ffff02a224 */ /* 0x000fc800078e0a02 */
[----:B------:R-:W-:Y:S01]  /*0490*/  IMAD.SHL.U32 R3, R3, 0x40, RZ ;  /* 0x0000004003037824 */ /* 0x000fe200078e00ff */
[----:B------:R-:W-:-:S04]  /*04a0*/  SEL R5, R5, R2, !P1 ;  /* 0x0000000205057207 */ /* 0x000fc80004800000 */
[----:B------:R-:W-:Y:S01]  /*04b0*/  LOP3.LUT R7, R3, R11, RZ, 0xfc, !PT ;  /* 0x0000000b03077212 */ /* 0x000fe200078efcff */
[----:B------:R-:W-:-:S04]  /*04c0*/  IMAD R5, R4, 0x8, R5 ;  /* 0x0000000804057824 */ /* 0x000fc800078e0205 */
[----:B------:R-:W-:Y:S01]  /*04d0*/  IMAD.HI R6, R7, 0x2aaaaaab, RZ ;  /* 0x2aaaaaab07067827 */ /* 0x000fe200078e02ff */
[----:B------:R-:W-:-:S03]  /*04e0*/  SHF.R.S32.HI R4, RZ, 0x18, R5 ;  /* 0x00000018ff047819 */ /* 0x000fc60000011405 */
[----:B------:R-:W-:Y:S01]  /*04f0*/  IMAD.SHL.U32 R2, R5, 0x80, RZ ;  /* 0x0000008005027824 */ /* 0x000fe200078e00ff */
[----:B------:R-:W-:Y:S02]  /*0500*/  SHF.R.U32.HI R9, RZ, 0x1f, R6 ;  /* 0x0000001fff097819 */ /* 0x000fe40000011606 */
[----:B------:R-:W-:Y:S02]  /*0510*/  SGXT R4, R4, 0x1 ;  /* 0x000000010404781a */ /* 0x000fe40000000200 */
[----:B------:R-:W-:Y:S02]  /*0520*/  LOP3.LUT R5, R2, R11, RZ, 0xfc, !PT ;  /* 0x0000000b02057212 */ /* 0x000fe400078efcff */
[----:B------:R-:W-:Y:S02]  /*0530*/  LEA.HI R10, R6, R9, RZ, 0x15 ;  /* 0x00000009060a7211 */ /* 0x000fe400078fa8ff */
[----:B------:R-:W-:Y:S02]  /*0540*/  LOP3.LUT R6, R2, 0x40, R11, 0xfe, !PT ;  /* 0x0000004002067812 */ /* 0x000fe400078efe0b */
[----:B------:R-:W-:Y:S01]  /*0550*/  LEA.HI R8, R4, R5, RZ, 0xc ;  /* 0x0000000504087211 */ /* 0x000fe200078f60ff */
[----:B------:R-:W-:Y:S01]  /*0560*/  IMAD R12, R10, -0x3000, R7 ;  /* 0xffffd0000a0c7824 */ /* 0x000fe200078e0207 */
[----:B------:R-:W-:Y:S01]  /*0570*/  LEA.HI R7, R4, R6, RZ, 0xc ;  /* 0x0000000604077211 */ /* 0x000fe200078f60ff */
[----:B------:R-:W-:Y:S01]  /*0580*/  IMAD.SHL.U32 R4, R0, 0x8, RZ ;  /* 0x0000000800047824 */ /* 0x000fe200078e00ff */
[----:B------:R-:W-:-:S02]  /*0590*/  LOP3.LUT R8, R8, 0x3ff000, RZ, 0xc0, !PT ;  /* 0x003ff00008087812 */ /* 0x000fc400078ec0ff */
[----:B------:R-:W-:Y:S02]  /*05a0*/  LOP3.LUT R7, R7, 0x3ff000, RZ, 0xc0, !PT ;  /* 0x003ff00007077812 */ /* 0x000fe400078ec0ff */
[----:B------:R-:W-:Y:S01]  /*05b0*/  LOP3.LUT R9, R4, 0x18, R0, 0x48, !PT ;  /* 0x0000001804097812 */ /* 0x000fe200078e4800 */
[----:B------:R-:W-:Y:S01]  /*05c0*/  IMAD.IADD R8, R5, 0x1, -R8 ;  /* 0x0000000105087824 */ /* 0x000fe200078e0a08 */
[C---:B------:R-:W-:Y:S01]  /*05d0*/  LOP3.LUT R10, R11.reuse, 0x40, RZ, 0xfc, !PT ;  /* 0x000000400b0a7812 */ /* 0x040fe200078efcff */
[----:B------:R-:W-:Y:S01]  /*05e0*/  IMAD.IADD R6, R6, 0x1, -R7 ;  /* 0x0000000106067824 */ /* 0x000fe200078e0a07 */
[----:B------:R-:W-:Y:S01]  /*05f0*/  LOP3.LUT R5, R4, 0x18, RZ, 0xc0, !PT ;  /* 0x0000001804057812 */ /* 0x000fe200078ec0ff */
[--C-:B------:R-:W-:Y:S02]  /*0600*/  IMAD R11, R11, 0x20, R9.reuse ;  /* 0x000000200b0b7824 */ /* 0x100fe400078e0209 */
[----:B------:R-:W-:Y:S02]  /*0610*/  IMAD R10, R10, 0x20, R9 ;  /* 0x000000200a0a7824 */ /* 0x000fe400078e0209 */
[----:B------:R-:W-:-:S02]  /*0620*/  IMAD R9, R8, 0xc00, R5 ;  /* 0x00000c0008097824 */ /* 0x000fc400078e0205 */
[--C-:B------:R-:W-:Y:S02]  /*0630*/  IMAD R13, R12, 0xc00, R5.reuse ;  /* 0x00000c000c0d7824 */ /* 0x100fe400078e0205 */
[----:B------:R-:W-:Y:S01]  /*0640*/  IMAD R7, R6, 0xc00, R5 ;  /* 0x00000c0006077824 */ /* 0x000fe200078e0205 */
[----:B------:R-:W-:Y:S01]  /*0650*/  LEA R5, R11, UR6, 0x1 ;  /* 0x000000060b057c11 */ /* 0x000fe2000f8e08ff */
[----:B----4-:R-:W-:-:S04]  /*0660*/  IMAD.WIDE R8, R9, 0x2, R14 ;  /* 0x0000000209087825 */ /* 0x010fc800078e020e */
[----:B-1---5:R-:W-:Y:S01]  /*0670*/  IMAD.WIDE R20, R13, 0x2, R20 ;  /* 0x000000020d147825 */ /* 0x022fe200078e0214 */
[----:B------:R-:W-:Y:S01]  /*0680*/  LEA R13, R10, UR6, 0x1 ;  /* 0x000000060a0d7c11 */ /* 0x000fe2000f8e08ff */
[----:B------:R-:W-:Y:S01]  /*0690*/  @!PT LDS RZ, [RZ] ;  /* 0x00000000fffff984 */ /* 0x000fe20000000800 */
[----:B------:R-:W-:Y:S01]  /*06a0*/  @!PT LDS RZ, [RZ] ;  /* 0x00000000fffff984 */ /* 0x000fe20000000800 */
[----:B------:R-:W-:Y:S01]  /*06b0*/  @!PT LDS RZ, [RZ] ;  /* 0x00000000fffff984 */ /* 0x000fe20000000800 */
[----:B------:R-:W-:Y:S01]  /*06c0*/  LDGSTS.E.BYPASS.128 [R5], desc[UR18][R8.64] ;  /* 0x0000000008057fae */ /* 0x000fe2000b901c52 */
[----:B------:R-:W-:Y:S01]  /*06d0*/  IADD3 R6, P2, R8, 0xc0, RZ ;  /* 0x000000c008067810 */ /* 0x000fe20007f5e0ff */
[----:B------:R-:W-:Y:S01]  /*06e0*/  IMAD.WIDE R14, R7, 0x2, R14 ;  /* 0x00000002070e7825 */ /* 0x000fe200078e020e */
[----:B------:R-:W-:-:S03]  /*06f0*/  IADD3 R12, P0, R20, 0xc0, RZ ;  /* 0x000000c0140c7810 */ /* 0x000fc60007f1e0ff */
[----:B------:R-:W-:Y:S01]  /*0700*/  IMAD.X R7, RZ, RZ, R9, P2 ;  /* 0x000000ffff077224 */ /* 0x000fe200010e0609 */
[----:B------:R-:W-:Y:S01]  /*0710*/  LDGSTS.E.BYPASS.128 [R13], desc[UR18][R14.64] ;  /* 0x000000000e0d7fae */ /* 0x000fe2000b901c52 */
[----:B------:R-:W-:Y:S01]  /*0720*/  IADD3 R16, P1, R14, 0xc0, RZ ;  /* 0x000000c00e107810 */ /* 0x000fe20007f3e0ff */
[----:B------:R-:W-:Y:S02]  /*0730*/  IMAD.X R19, RZ, RZ, R21, P0 ;  /* 0x000000ffff137224 */ /* 0x000fe400000e0615 */
[----:B------:R-:W0:Y:S02]  /*0740*/  LDGDEPBAR ;  /* 0x00000000000079af */ /* 0x000e240000000000 */
[----:B------:R-:W-:Y:S02]  /*0750*/  IMAD.X R17, RZ, RZ, R15, P1 ;  /* 0x000000ffff117224 */ /* 0x000fe400008e060f */
[----:B------:R-:W-:Y:S04]  /*0760*/  LDGSTS.E.BYPASS.128 [R5+0x8000], desc[UR18][R20.64] ;  /* 0x0800000014057fae */ /* 0x000fe8000b901c52 */
[----:B------:R-:W0:Y:S01]  /*0770*/  LDGDEPBAR ;  /* 0x00000000000079af */ /* 0x000e220000000000 */
[----:B------:R-:W-:Y:S06]  /*0780*/  BAR.SYNC.DEFER_BLOCKING 0x0 ;  /* 0x0000000000007b1d */ /* 0x000fec0000010000 */
[----:B------:R-:W-:Y:S01]  /*0790*/  @!PT LDS RZ, [RZ] ;  /* 0x00000000fffff984 */ /* 0x000fe20000000800 */
[----:B------:R-:W-:Y:S01]  /*07a0*/  @!PT LDS RZ, [RZ] ;  /* 0x00000000fffff984 */ /* 0x000fe20000000800 */
[----:B------:R-:W-:Y:S01]  /*07b0*/  @!PT LDS RZ, [RZ] ;  /* 0x00000000fffff984 */ /* 0x000fe20000000800 */
[----:B------:R-:W-:Y:S04]  /*07c0*/  LDGSTS.E.BYPASS.128 [R5+0x2000], desc[UR18][R8.64+0x40] ;  /* 0x0200004008057fae */ /* 0x000fe8000b901c52 */
[----:B------:R-:W-:Y:S04]  /*07d0*/  LDGSTS.E.BYPASS.128 [R13+0x2000], desc[UR18][R14.64+0x40] ;  /* 0x020000400e0d7fae */ /* 0x000fe8000b901c52 */
[----:B------:R-:W0:Y:S04]  /*07e0*/  LDGDEPBAR ;  /* 0x00000000000079af */ /* 0x000e280000000000 */
[----:B------:R-:W-:Y:S04]  /*07f0*/  LDGSTS.E.BYPASS.128 [R5+0x9000], desc[UR18][R20.64+0x40] ;  /* 0x0900004014057fae */ /* 0x000fe8000b901c52 */
[----:B------:R-:W0:Y:S01]  /*0800*/  LDGDEPBAR ;  /* 0x00000000000079af */ /* 0x000e220000000000 */
[----:B------:R-:W-:Y:S06]  /*0810*/  BAR.SYNC.DEFER_BLOCKING 0x0 ;  /* 0x0000000000007b1d */ /* 0x000fec0000010000 */
[----:B------:R-:W-:Y:S01]  /*0820*/  @!PT LDS RZ, [RZ] ;  /* 0x00000000fffff984 */ /* 0x000fe20000000800 */
[----:B------:R-:W-:Y:S01]  /*0830*/  @!PT LDS RZ, [RZ] ;  /* 0x00000000fffff984 */ /* 0x000fe20000000800 */
[----:B------:R-:W-:Y:S01]  /*0840*/  @!PT LDS RZ, [RZ] ;  /* 0x00000000fffff984 */ /* 0x000fe20000000800 */
[----:B------:R-:W-:Y:S04]  /*0850*/  LDGSTS.E.BYPASS.128 [R5+0x4000], desc[UR18][R8.64+0x80] ;  /* 0x0400008008057fae */ /* 0x000fe8000b901c52 */
[----:B------:R1:W-:Y:S04]  /*0860*/  LDGSTS.E.BYPASS.128 [R13+0x4000], desc[UR18][R14.64+0x80] ;  /* 0x040000800e0d7fae */ /* 0x0003e8000b901c52 */
[----:B------:R-:W0:Y:S04]  /*0870*/  LDGDEPBAR ;  /* 0x00000000000079af */ /* 0x000e280000000000 */
[----:B------:R2:W-:Y:S04]  /*0880*/  LDGSTS.E.BYPASS.128 [R5+0xa000], desc[UR18][R20.64+0x80] ;  /* 0x0a00008014057fae */ /* 0x0005e8000b901c52 */
[----:B------:R-:W0:Y:S01]  /*0890*/  LDGDEPBAR ;  /* 0x00000000000079af */ /* 0x000e220000000000 */
[----:B-1----:R-:W-:-:S04]  /*08a0*/  SHF.R.U32.HI R13, RZ, 0x5, R0 ;  /* 0x00000005ff0d7819 */ /* 0x002fc80000011600 */
[----:B--2---:R-:W-:-:S07]  /*08b0*/  LOP3.LUT R20, R13, 0x7fffffc, RZ, 0xc0, !PT ;  /* 0x07fffffc0d147812 */ /* 0x004fce00078ec0ff */
.L_x_0:
[----:B------:R-:W1:Y:S01]  /*08c0*/  SHFL.IDX PT, R8, R20, RZ, 0x1f ;  /* 0x00001fff14087589 */ /* 0x000e6200000e0000 */
[----:B------:R-:W-:Y:S01]  /*08d0*/  UIADD3 UR4, UR4, 0x1, URZ ;  /* 0x0000000104047890 */ /* 0x000fe2000fffe03f */
[----:B------:R-:W-:-:S04]  /*08e0*/  DEPBAR.LE SB0, 0x4 ;  /* 0x000081000000791a */ /* 0x000fc80000000000 */
[----:B------:R-:W-:Y:S01]  /*08f0*/  UISETP.GE.AND UP0, UPT, UR4, 0x4, UPT ;  /* 0x000000040400788c */ /* 0x000fe2000bf06270 */
[----:B------:R-:W-:Y:S01]  /*0900*/  BAR.SYNC.DEFER_BLOCKING 0x0 ;  /* 0x0000000000007b1d */ /* 0x000fe20000010000 */
[----:B------:R-:W-:Y:S02]  /*0910*/  VIADD R22, R22, 0x1 ;  /* 0x0000000116167836 */ /* 0x000fe40000000000 */
[----:B------:R-:W-:Y:S01]  /*0920*/  USEL UR16, UR4, URZ, !UP0 ;  /* 0x0000003f04107287 */ /* 0x000fe2000c000000 */
[----:B------:R-:W-:Y:S02]  /*0930*/  IMAD.MOV.U32 R14, RZ, RZ, R12 ;  /* 0x000000ffff0e7224 */ /* 0x000fe400078e000c */
[----:B------:R-:W-:Y:S01]  /*0940*/  UMOV UR11, 0x80000020 ;  /* 0x80000020000b7882 */ /* 0x000fe20000000000 */
[----:B------:R-:W-:Y:S01]  /*0950*/  ULEA UR4, UR16, UR6, 0xd ;  /* 0x0000000610047291 */ /* 0x000fe2000f8e683f */
[----:B------:R-:W-:Y:S01]  /*0960*/  ISETP.GE.AND P1, PT, R22, 0x4, PT ;  /* 0x000000041600780c */ /* 0x000fe20003f26270 */
[----:B------:R-:W-:-:S02]  /*0970*/  VIADD R12, R18, 0x40 ;  /* 0x00000040120c7836 */ /* 0x000fc40000000000 */
[----:B------:R-:W-:Y:S01]  /*0980*/  USHF.R.U32.HI UR4, URZ, 0x4, UR4 ;  /* 0x000000043f047899 */ /* 0x000fe20008011604 */
[----:B------:R-:W-:-:S03]  /*0990*/  SEL R22, R22, RZ, !P1 ;  /* 0x000000ff16167207 */ /* 0x000fc60004800000 */
[----:B------:R-:W-:Y:S01]  /*09a0*/  ULOP3.LUT UR4, UR4, 0x3fff, URZ, 0xc0, !UPT ;  /* 0x00003fff04047892 */ /* 0x000fe2000f8ec03f */
[----:B-1----:R-:W-:Y:S01]  /*09b0*/  R2UR UR5, R8 ;  /* 0x00000000080572ca */ /* 0x002fe200000e0000 */
[----:B------:R-:W-:-:S05]  /*09c0*/  VIADD R8, R18, 0x20 ;  /* 0x0000002012087836 */ /* 0x000fca0000000000 */
[----:B------:R-:W-:Y:S01]  /*09d0*/  ISETP.GE.U32.AND P0, PT, R8, 0xba0, PT ;  /* 0x00000ba00800780c */ /* 0x000fe20003f06070 */
[----:B------:R-:W-:Y:S01]  /*09e0*/  WARPGROUP.ARRIVE ;  /* 0x00000000000079c5 */ /* 0x000fe20000000000 */
[----:B------:R-:W-:-:S05]  /*09f0*/  LEA R8, R22, UR6, 0xd ;  /* 0x0000000616087c11 */ /* 0x000fca000f8e68ff */
[----:B------:R-:W-:Y:S01]  /*0a00*/  USHF.L.U32 UR7, UR5, 0x6, URZ ;  /* 0x0000000605077899 */ /* 0x000fe2000800063f */
[--C-:B------:R-:W-:Y:S01]  /*0a10*/  IMAD R9, R11, 0x2, R8.reuse ;  /* 0x000000020b097824 */ /* 0x100fe200078e0208 */
[----:B------:R-:W-:Y:S01]  /*0a20*/  ULEA UR5, UR16, UR6, 0xc ;  /* 0x0000000610057291 */ /* 0x000fe2000f8e603f */
[----:B------:R-:W-:Y:S01]  /*0a30*/  IMAD R15, R10, 0x2, R8 ;  /* 0x000000020a0f7824 */ /* 0x000fe200078e0208 */
[----:B------:R-:W-:Y:S01]  /*0a40*/  ULOP3.LUT UR7, UR7, 0x1c0, URZ, 0xc0, !UPT ;  /* 0x000001c007077892 */ /* 0x000fe2000f8ec03f */
[----:B------:R-:W-:Y:S01]  /*0a50*/  IMAD.MOV.U32 R8, RZ, RZ, R16 ;  /* 0x000000ffff087224 */ /* 0x000fe200078e0010 */
[----:B------:R-:W-:Y:S02]  /*0a60*/  UIADD3 UR5, UR5, 0x8000, URZ ;  /* 0x0000800005057890 */ /* 0x000fe4000fffe03f */
[----:B------:R-:W-:Y:S02]  /*0a70*/  UIADD3 UR12, UP0, UR7, UR4, URZ ;  /* 0x00000004070c7290 */ /* 0x000fe4000ff1e03f */
[----:B------:R-:W-:-:S02]  /*0a80*/  USHF.R.U32.HI UR5, URZ, 0x4, UR5 ;  /* 0x000000043f057899 */ /* 0x000fc40008011605 */
[----:B------:R-:W-:Y:S02]  /*0a90*/  UIADD3.X UR13, URZ, URZ, URZ, UP0, !UPT ;  /* 0x0000003f3f0d7290 */ /* 0x000fe400087fe43f */
[----:B------:R-:W-:Y:S02]  /*0aa0*/  ULOP3.LUT UR4, UR5, 0x3fff, URZ, 0xc0, !UPT ;  /* 0x00003fff05047892 */ /* 0x000fe4000f8ec03f */
[----:B------:R-:W-:Y:S02]  /*0ab0*/  ULOP3.LUT UR8, UR12, 0x2000000, URZ, 0xfc, !UPT ;  /* 0x020000000c087892 */ /* 0x000fe4000f8efc3f */
[----:B------:R-:W-:Y:S02]  /*0ac0*/  ULOP3.LUT UR10, UR4, 0x1000000, URZ, 0xfc, !UPT ;  /* 0x01000000040a7892 */ /* 0x000fe4000f8efc3f */
[----:B------:R-:W-:Y:S01]  /*0ad0*/  ULOP3.LUT UR9, UR13, 0x80000020, URZ, 0xfc, !UPT ;  /* 0x800000200d097892 */ /* 0x000fe2000f8efc3f */
[----:B------:R-:W-:Y:S01]  /*0ae0*/  UMOV UR5, URZ ;  /* 0x0000003f00057c82 */ /* 0x000fe20008000000 */
[----:B------:R-:W-:-:S04]  /*0af0*/  UIADD3 UR16, UR16, 0x1, URZ ;  /* 0x0000000110107890 */ /* 0x000fc8000fffe03f */
[----:B------:R-:W-:-:S03]  /*0b00*/  UISETP.GE.AND UP0, UPT, UR16, 0x4, UPT ;  /* 0x000000041000788c */ /* 0x000fc6000bf06270 */
[----:B------:R-:W-:Y:S01]  /*0b10*/  HGMMA.64x64x16.F32.BF16 R24, gdesc[UR8], R24 ;  /* 0x00e00000081879f0 */ /* 0x000fe20008701818 */
[----:B------:R-:W-:Y:S01]  /*0b20*/  UMOV UR8, 0x2000002 ;  /* 0x0200000200087882 */ /* 0x000fe20000000000 */
[----:B------:R-:W-:Y:S01]  /*0b30*/  UMOV UR9, 0x80000020 ;  /* 0x8000002000097882 */ /* 0x000fe20000000000 */
[----:B------:R-:W-:Y:S01]  /*0b40*/  UMOV UR10, 0x1000002 ;  /* 0x01000002000a7882 */ /* 0x000fe20000000000 */
[----:B------:R-:W-:Y:S01]  /*0b50*/  UMOV UR11, 0x80000020 ;  /* 0x80000020000b7882 */ /* 0x000fe20000000000 */
[----:B------:R-:W-:Y:S02]  /*0b60*/  UIADD3.64 UR12, UR12, UR8, URZ ;  /* 0x000000080c0c7297 */ /* 0x000fe4000fffe03f */
[----:B------:R-:W-:Y:S02]  /*0b70*/  UIADD3.64 UR14, UR4, UR10, URZ ;  /* 0x0000000a040e7297 */ /* 0x000fe4000fffe03f */
[----:B------:R-:W-:-:S04]  /*0b80*/  USEL UR20, UR16, URZ, !UP0 ;  /* 0x0000003f10147287 */ /* 0x000fc8000c000000 */
[----:B------:R-:W-:Y:S02]  /*0b90*/  ULEA UR4, UR20, UR6, 0xd ;  /* 0x0000000614047291 */ /* 0x000fe4000f8e683f */
[----:B------:R-:W-:Y:S02]  /*0ba0*/  ULEA UR5, UR20, UR6, 0xc ;  /* 0x0000000614057291 */ /* 0x000fe4000f8e603f */
[----:B------:R-:W-:Y:S02]  /*0bb0*/  USHF.R.U32.HI UR4, URZ, 0x4, UR4 ;  /* 0x000000043f047899 */ /* 0x000fe40008011604 */
[----:B------:R-:W-:Y:S02]  /*0bc0*/  UIADD3 UR5, UR5, 0x8000, URZ ;  /* 0x0000800005057890 */ /* 0x000fe4000fffe03f */
[----:B------:R-:W-:Y:S02]  /*0bd0*/  ULOP3.LUT UR4, UR4, 0x3fff, URZ, 0xc0, !UPT ;  /* 0x00003fff04047892 */ /* 0x000fe4000f8ec03f */
[----:B------:R-:W-:-:S02]  /*0be0*/  USHF.R.U32.HI UR5, URZ, 0x4, UR5 ;  /* 0x000000043f057899 */ /* 0x000fc40008011605 */
[----:B------:R-:W-:Y:S02]  /*0bf0*/  UIADD3 UR16, UP0, UR7, UR4, URZ ;  /* 0x0000000407107290 */ /* 0x000fe4000ff1e03f */
[----:B------:R-:W-:Y:S02]  /*0c00*/  ULOP3.LUT UR4, UR5, 0x3fff, URZ, 0xc0, !UPT ;  /* 0x00003fff05047892 */ /* 0x000fe4000f8ec03f */
[----:B------:R-:W-:Y:S01]  /*0c10*/  UIADD3.X UR17, URZ, URZ, URZ, UP0, !UPT ;  /* 0x0000003f3f117290 */ /* 0x000fe200087fe43f */
[----:B------:R-:W-:Y:S01]  /*0c20*/  UMOV UR5, URZ ;  /* 0x0000003f00057c82 */ /* 0x000fe20008000000 */
[----:B------:R-:W-:-:S04]  /*0c30*/  UIADD3 UR20, UR20, 0x1, URZ ;  /* 0x0000000114147890 */ /* 0x000fc8000fffe03f */
[----:B------:R-:W-:-:S04]  /*0c40*/  UISETP.GE.AND UP0, UPT, UR20, 0x4, UPT ;  /* 0x000000041400788c */ /* 0x000fc8000bf06270 */
[----:B------:R-:W-:Y:S01]  /*0c50*/  USEL UR20, UR20, URZ, !UP0 ;  /* 0x0000003f14147287 */ /* 0x000fe2000c000000 */
[----:B------:R-:W-:Y:S01]  /*0c60*/  HGMMA.64x64x16.F32.BF16 R24, gdesc[UR12], R24, gsb0 ;  /* 0x00e000000c1879f0 */ /* 0x000fe20008001818 */
[----:B------:R-:W-:Y:S02]  /*0c70*/  ULOP3.LUT UR12, UR16, 0x2000000, URZ, 0xfc, !UPT ;  /* 0x02000000100c7892 */ /* 0x000fe4000f8efc3f */
[----:B------:R-:W-:Y:S02]  /*0c80*/  ULOP3.LUT UR14, UR4, 0x1000000, URZ, 0xfc, !UPT ;  /* 0x01000000040e7892 */ /* 0x000fe4000f8efc3f */
[----:B------:R-:W-:Y:S01]  /*0c90*/  ULOP3.LUT UR13, UR17, 0x80000020, URZ, 0xfc, !UPT ;  /* 0x80000020110d7892 */ /* 0x000fe2000f8efc3f */
[----:B------:R-:W-:Y:S01]  /*0ca0*/  UMOV UR15, 0x80000020 ;  /* 0x80000020000f7882 */ /* 0x000fe20000000000 */
[----:B------:R-:W-:Y:S02]  /*0cb0*/  WARPGROUP.DEPBAR.LE gsb0, 0x1 ;  /* 0x00008000000079c5 */ /* 0x000fe40000010100 */
[----:B------:R-:W-:Y:S06]  /*0cc0*/  BAR.SYNC.DEFER_BLOCKING 0x0 ;  /* 0x0000000000007b1d */ /* 0x000fec0000010000 */
[----:B------:R-:W-:Y:S01]  /*0cd0*/  @!PT LDS RZ, [RZ] ;  /* 0x00000000fffff984 */ /* 0x000fe20000000800 */
[----:B------:R-:W-:Y:S01]  /*0ce0*/  @!PT LDS RZ, [RZ] ;  /* 0x00000000fffff984 */ /* 0x000fe20000000800 */
[----:B------:R-:W-:Y:S01]  /*0cf0*/  @!PT LDS RZ, [RZ] ;  /* 0x00000000fffff984 */ /* 0x000fe20000000800 */
[----:B------:R1:W-:Y:S02]  /*0d00*/  LDGSTS.E.BYPASS.128 [R9], desc[UR18][R6.64], !P0 ;  /* 0x0000000006097fae */ /* 0x0003e4000c101c52 */
[----:B-1----:R-:W-:-:S02]  /*0d10*/  IMAD.MOV.U32 R9, RZ, RZ, R17 ;  /* 0x000000ffff097224 */ /* 0x002fc400078e0011 */
[C---:B------:R-:W-:Y:S02]  /*0d20*/  IMAD R17, R22.reuse, 0x1000, R5 ;  /* 0x0000100016117824 */ /* 0x040fe400078e0205 */
[----:B------:R-:W-:Y:S01]  /*0d30*/  VIADD R22, R22, 0x1 ;  /* 0x0000000116167836 */ /* 0x000fe20000000000 */
[----:B------:R1:W-:Y:S04]  /*0d40*/  LDGSTS.E.BYPASS.128 [R15], desc[UR18][R8.64], !P0 ;  /* 0x00000000080f7fae */ /* 0x0003e8000c101c52 */
[----:B------:R-:W0:Y:S01]  /*0d50*/  LDGDEPBAR ;  /* 0x00000000000079af */ /* 0x000e220000000000 */
[----:B------:R-:W-:-:S04]  /*0d60*/  ISETP.GE.AND P1, PT, R22, 0x4, PT ;  /* 0x000000041600780c */ /* 0x000fc80003f26270 */
[----:B------:R-:W-:Y:S01]  /*0d70*/  SEL R22, R22, RZ, !P1 ;  /* 0x000000ff16167207 */ /* 0x000fe20004800000 */
[----:B-1----:R-:W-:-:S04]  /*0d80*/  IMAD.MOV.U32 R15, RZ, RZ, R19 ;  /* 0x000000ffff0f7224 */ /* 0x002fc800078e0013 */
[----:B------:R-:W-:Y:S01]  /*0d90*/  IMAD R21, R22, 0x1000, R5 ;  /* 0x0000100016157824 */ /* 0x000fe200078e0205 */
[----:B------:R1:W-:Y:S01]  /*0da0*/  LDGSTS.E.BYPASS.128 [R17+0x8000], desc[UR18][R14.64], !P0 ;  /* 0x080000000e117fae */ /* 0x0003e2000c101c52 */
[----:B------:R-:W-:Y:S02]  /*0db0*/  ISETP.GE.U32.AND P0, PT, R12, 0xba0, PT ;  /* 0x00000ba00c00780c */ /* 0x000fe40003f06070 */
[C---:B------:R-:W-:Y:S01]  /*0dc0*/  LEA R12, R22.reuse, UR6, 0xd ;  /* 0x00000006160c7c11 */ /* 0x040fe2000f8e68ff */
[----:B------:R-:W0:Y:S01]  /*0dd0*/  LDGDEPBAR ;  /* 0x00000000000079af */ /* 0x000e220000000000 */
[----:B------:R-:W-:-:S03]  /*0de0*/  VIADD R22, R22, 0x1 ;  /* 0x0000000116167836 */ /* 0x000fc60000000000 */
[--C-:B------:R-:W-:Y:S02]  /*0df0*/  IMAD R19, R10, 0x2, R12.reuse ;  /* 0x000000020a137824 */ /* 0x100fe400078e020c */
[----:B------:R-:W-:Y:S01]  /*0e00*/  ISETP.GE.AND P1, PT, R22, 0x4, PT ;  /* 0x000000041600780c */ /* 0x000fe20003f26270 */
[----:B-1----:R-:W-:Y:S02]  /*0e10*/  IMAD R17, R11, 0x2, R12 ;  /* 0x000000020b117824 */ /* 0x002fe400078e020c */
[C---:B------:R-:W-:Y:S02]  /*0e20*/  VIADD R12, R18.reuse, 0x60 ;  /* 0x00000060120c7836 */ /* 0x040fe40000000000 */
[----:B------:R-:W-:Y:S01]  /*0e30*/  VIADD R18, R18, 0x80 ;  /* 0x0000008012127836 */ /* 0x000fe20000000000 */
[----:B------:R-:W-:-:S04]  /*0e40*/  DEPBAR.LE SB0, 0x4 ;  /* 0x000081000000791a */ /* 0x000fc80000000000 */
[----:B------:R-:W-:Y:S06]  /*0e50*/  BAR.SYNC.DEFER_BLOCKING 0x0 ;  /* 0x0000000000007b1d */ /* 0x000fec0000010000 */
[----:B------:R-:W-:-:S06]  /*0e60*/  WARPGROUP.ARRIVE ;  /* 0x00000000000079c5 */ /* 0x000fcc0000000000 */
[----:B------:R-:W-:Y:S01]  /*0e70*/  HGMMA.64x64x16.F32.BF16 R24, gdesc[UR12], R24 ;  /* 0x00e000000c1879f0 */ /* 0x000fe20008701818 */
[----:B------:R-:W-:Y:S02]  /*0e80*/  UIADD3.64 UR14, UR4, UR10, URZ ;  /* 0x0000000a040e7297 */ /* 0x000fe4000fffe03f */
[----:B------:R-:W-:Y:S02]  /*0e90*/  UIADD3.64 UR12, UR16, UR8, URZ ;  /* 0x00000008100c7297 */ /* 0x000fe4000fffe03f */
[----:B------:R-:W-:Y:S02]  /*0ea0*/  ULEA UR4, UR20, UR6, 0xd ;  /* 0x0000000614047291 */ /* 0x000fe4000f8e683f */
[----:B------:R-:W-:Y:S02]  /*0eb0*/  ULEA UR5, UR20, UR6, 0xc ;  /* 0x0000000614057291 */ /* 0x000fe4000f8e603f */
[----:B------:R-:W-:Y:S02]  /*0ec0*/  USHF.R.U32.HI UR4, URZ, 0x4, UR4 ;  /* 0x000000043f047899 */ /* 0x000fe40008011604 */
[----:B------:R-:W-:-:S02]  /*0ed0*/  UIADD3 UR5, UR5, 0x8000, URZ ;  /* 0x0000800005057890 */ /* 0x000fc4000fffe03f */
[----:B------:R-:W-:Y:S02]  /*0ee0*/  ULOP3.LUT UR4, UR4, 0x3fff, URZ, 0xc0, !UPT ;  /* 0x00003fff04047892 */ /* 0x000fe4000f8ec03f */
[----:B------:R-:W-:Y:S02]  /*0ef0*/  USHF.R.U32.HI UR5, URZ, 0x4, UR5 ;  /* 0x000000043f057899 */ /* 0x000fe40008011605 */
[----:B------:R-:W-:Y:S02]  /*0f00*/  UIADD3 UR16, UP0, UR7, UR4, URZ ;  /* 0x0000000407107290 */ /* 0x000fe4000ff1e03f */
[----:B------:R-:W-:Y:S02]  /*0f10*/  ULOP3.LUT UR4, UR5, 0x3fff, URZ, 0xc0, !UPT ;  /* 0x00003fff05047892 */ /* 0x000fe4000f8ec03f */
[----:B------:R-:W-:Y:S01]  /*0f20*/  UIADD3.X UR17, URZ, URZ, URZ, UP0, !UPT ;  /* 0x0000003f3f117290 */ /* 0x000fe200087fe43f */
[----:B------:R-:W-:Y:S01]  /*0f30*/  UMOV UR5, URZ ;  /* 0x0000003f00057c82 */ /* 0x000fe20008000000 */
[----:B------:R-:W-:Y:S01]  /*0f40*/  HGMMA.64x64x16.F32.BF16 R24, gdesc[UR12], R24, gsb0 ;  /* 0x00e000000c1879f0 */ /* 0x000fe20008001818 */
[----:B------:R-:W-:-:S02]  /*0f50*/  ULOP3.LUT UR12, UR16, 0x2000000, URZ, 0xfc, !UPT ;  /* 0x02000000100c7892 */ /* 0x000fc4000f8efc3f */
        /* <DEDUP_REMOVED lines=8> */
[----:B------:R1:W-:Y:S04]  /*0fe0*/  LDGSTS.E.BYPASS.128 [R17], desc[UR18][R6.64+0x40], !P0 ;  /* 0x0000004006117fae */ /* 0x0003e8000c101c52 */
[----:B------:R2:W-:Y:S04]  /*0ff0*/  LDGSTS.E.BYPASS.128 [R19], desc[UR18][R8.64+0x40], !P0 ;  /* 0x0000004008137fae */ /* 0x0005e8000c101c52 */
[----:B------:R-:W0:Y:S04]  /*1000*/  LDGDEPBAR ;  /* 0x00000000000079af */ /* 0x000e280000000000 */
[----:B------:R3:W-:Y:S01]  /*1010*/  LDGSTS.E.BYPASS.128 [R21+0x8000], desc[UR18][R14.64+0x40], !P0 ;  /* 0x080000400e157fae */ /* 0x0007e2000c101c52 */
[----:B------:R-:W-:-:S02]  /*1020*/  ISETP.GE.U32.AND P0, PT, R12, 0xba0, PT ;  /* 0x00000ba00c00780c */ /* 0x000fc40003f06070 */
[----:B------:R-:W-:Y:S01]  /*1030*/  SEL R12, R22, RZ, !P1 ;  /* 0x000000ff160c7207 */ /* 0x000fe20004800000 */
[----:B------:R-:W0:Y:S03]  /*1040*/  LDGDEPBAR ;  /* 0x00000000000079af */ /* 0x000e260000000000 */
[----:B------:R-:W-:-:S05]  /*1050*/  LEA R16, R12, UR6, 0xd ;  /* 0x000000060c107c11 */ /* 0x000fca000f8e68ff */
[--C-:B-1----:R-:W-:Y:S02]  /*1060*/  IMAD R17, R11, 0x2, R16.reuse ;  /* 0x000000020b117824 */ /* 0x102fe400078e0210 */
[----:B--2---:R-:W-:Y:S02]  /*1070*/  IMAD R19, R10, 0x2, R16 ;  /* 0x000000020a137824 */ /* 0x004fe400078e0210 */
[C---:B---3--:R-:W-:Y:S02]  /*1080*/  IMAD R21, R12.reuse, 0x1000, R5 ;  /* 0x000010000c157824 */ /* 0x048fe400078e0205 */
[----:B------:R-:W-:-:S05]  /*1090*/  VIADD R12, R12, 0x1 ;  /* 0x000000010c0c7836 */ /* 0x000fca0000000000 */
[----:B------:R-:W-:-:S04]  /*10a0*/  ISETP.GE.AND P1, PT, R12, 0x4, PT ;  /* 0x000000040c00780c */ /* 0x000fc80003f26270 */
[----:B------:R-:W-:Y:S01]  /*10b0*/  SEL R22, R12, RZ, !P1 ;  /* 0x000000ff0c167207 */ /* 0x000fe20004800000 */
[----:B------:R-:W-:-:S04]  /*10c0*/  DEPBAR.LE SB0, 0x4 ;  /* 0x000081000000791a */ /* 0x000fc80000000000 */
[----:B------:R-:W-:Y:S01]  /*10d0*/  BAR.SYNC.DEFER_BLOCKING 0x0 ;  /* 0x0000000000007b1d */ /* 0x000fe20000010000 */
[C---:B------:R-:W-:Y:S01]  /*10e0*/  LEA R12, R22.reuse, UR6, 0xd ;  /* 0x00000006160c7c11 */ /* 0x040fe2000f8e68ff */
[----:B------:R-:W-:-:S04]  /*10f0*/  IMAD R57, R22, 0x1000, R5 ;  /* 0x0000100016397824 */ /* 0x000fc800078e0205 */
[----:B------:R-:W-:Y:S01]  /*1100*/  IMAD R23, R10, 0x2, R12 ;  /* 0x000000020a177824 */ /* 0x000fe200078e020c */
[----:B------:R-:W-:-:S06]  /*1110*/  WARPGROUP.ARRIVE ;  /* 0x00000000000079c5 */ /* 0x000fcc0000000000 */
[----:B------:R-:W-:Y:S01]  /*1120*/  HGMMA.64x64x16.F32.BF16 R24, gdesc[UR12], R24 ;  /* 0x00e000000c1879f0 */ /* 0x000fe20008701818 */
[----:B------:R-:W-:Y:S02]  /*1130*/  UIADD3.64 UR14, UR4, UR10, URZ ;  /* 0x0000000a040e7297 */ /* 0x000fe4000fffe03f */
[----:B------:R-:W-:Y:S02]  /*1140*/  UIADD3.64 UR12, UR16, UR8, URZ ;  /* 0x00000008100c7297 */ /* 0x000fe4000fffe03f */
[----:B------:R-:W-:-:S04]  /*1150*/  UIADD3 UR4, UR20, 0x1, URZ ;  /* 0x0000000114047890 */ /* 0x000fc8000fffe03f */
[----:B------:R-:W-:-:S04]  /*1160*/  UISETP.GE.AND UP0, UPT, UR4, 0x4, UPT ;  /* 0x000000040400788c */ /* 0x000fc8000bf06270 */
        /* <DEDUP_REMOVED lines=10> */
[----:B------:R-:W-:Y:S02]  /*1210*/  UMOV UR5, URZ ;  /* 0x0000003f00057c82 */ /* 0x000fe40008000000 */
[----:B------:R-:W-:Y:S02]  /*1220*/  UIADD3.64 UR10, UR4, UR10, URZ ;  /* 0x0000000a040a7297 */ /* 0x000fe4000fffe03f */
[----:B------:R-:W-:Y:S01]  /*1230*/  UIADD3.64 UR8, UR16, UR8, URZ ;  /* 0x0000000810087297 */ /* 0x000fe2000fffe03f */
[----:B------:R-:W-:Y:S01]  /*1240*/  HGMMA.64x64x16.F32.BF16 R24, gdesc[UR12], R24, gsb0 ;  /* 0x00e000000c1879f0 */ /* 0x000fe20008001818 */
[----:B------:R-:W-:-:S02]  /*1250*/  ULOP3.LUT UR12, UR16, 0x2000000, URZ, 0xfc, !UPT ;  /* 0x02000000100c7892 */ /* 0x000fc4000f8efc3f */
[----:B------:R-:W-:Y:S02]  /*1260*/  ULOP3.LUT UR14, UR4, 0x1000000, URZ, 0xfc, !UPT ;  /* 0x01000000040e7892 */ /* 0x000fe4000f8efc3f */
[----:B------:R-:W-:Y:S01]  /*1270*/  ULOP3.LUT UR13, UR17, 0x80000020, URZ, 0xfc, !UPT ;  /* 0x80000020110d7892 */ /* 0x000fe2000f8efc3f */
[----:B------:R-:W-:Y:S01]  /*1280*/  UMOV UR15, 0x80000020 ;  /* 0x80000020000f7882 */ /* 0x000fe20000000000 */
[----:B------:R-:W-:Y:S01]  /*1290*/  UMOV UR4, UR20 ;  /* 0x0000001400047c82 */ /* 0x000fe20008000000 */
[----:B------:R-:W-:Y:S02]  /*12a0*/  WARPGROUP.DEPBAR.LE gsb0, 0x1 ;  /* 0x00008000000079c5 */ /* 0x000fe40000010100 */
[----:B------:R-:W-:Y:S06]  /*12b0*/  BAR.SYNC.DEFER_BLOCKING 0x0 ;  /* 0x0000000000007b1d */ /* 0x000fec0000010000 */
[----:B------:R-:W-:Y:S01]  /*12c0*/  @!PT LDS RZ, [RZ] ;  /* 0x00000000fffff984 */ /* 0x000fe20000000800 */
[----:B------:R-:W-:Y:S01]  /*12d0*/  @!PT LDS RZ, [RZ] ;  /* 0x00000000fffff984 */ /* 0x000fe20000000800 */
[----:B------:R-:W-:Y:S01]  /*12e0*/  @!PT LDS RZ, [RZ] ;  /* 0x00000000fffff984 */ /* 0x000fe20000000800 */
[----:B------:R-:W-:Y:S04]  /*12f0*/  LDGSTS.E.BYPASS.128 [R17], desc[UR18][R6.64+0x80], !P0 ;  /* 0x0000008006117fae */ /* 0x000fe8000c101c52 */
[----:B------:R-:W-:Y:S04]  /*1300*/  LDGSTS.E.BYPASS.128 [R19], desc[UR18][R8.64+0x80], !P0 ;  /* 0x0000008008137fae */ /* 0x000fe8000c101c52 */
[----:B------:R-:W0:Y:S04]  /*1310*/  LDGDEPBAR ;  /* 0x00000000000079af */ /* 0x000e280000000000 */
[----:B------:R1:W-:Y:S01]  /*1320*/  LDGSTS.E.BYPASS.128 [R21+0x8000], desc[UR18][R14.64+0x80], !P0 ;  /* 0x080000800e157fae */ /* 0x0003e2000c101c52 */
[----:B------:R-:W-:-:S03]  /*1330*/  ISETP.GE.U32.AND P0, PT, R18, 0xba0, PT ;  /* 0x00000ba01200780c */ /* 0x000fc60003f06070 */
[----:B------:R-:W0:Y:S01]  /*1340*/  LDGDEPBAR ;  /* 0x00000000000079af */ /* 0x000e220000000000 */
[----:B-1----:R-:W-:Y:S01]  /*1350*/  IMAD R21, R11, 0x2, R12 ;  /* 0x000000020b157824 */ /* 0x002fe200078e020c */
[----:B------:R-:W-:-:S04]  /*1360*/  DEPBAR.LE SB0, 0x4 ;  /* 0x000081000000791a */ /* 0x000fc80000000000 */
[----:B------:R-:W-:Y:S06]  /*1370*/  BAR.SYNC.DEFER_BLOCKING 0x0 ;  /* 0x0000000000007b1d */ /* 0x000fec0000010000 */
[----:B------:R-:W-:-:S06]  /*1380*/  WARPGROUP.ARRIVE ;  /* 0x00000000000079c5 */ /* 0x000fcc0000000000 */
[----:B------:R-:W-:Y:S04]  /*1390*/  HGMMA.64x64x16.F32.BF16 R24, gdesc[UR12], R24 ;  /* 0x00e000000c1879f0 */ /* 0x000fe80008701818 */
[----:B------:R-:W-:Y:S03]  /*13a0*/  HGMMA.64x64x16.F32.BF16 R24, gdesc[UR8], R24, gsb0 ;  /* 0x00e00000081879f0 */ /* 0x000fe60008001818 */
        /* <DEDUP_REMOVED lines=9> */
[----:B------:R-:W-:-:S02]  /*1440*/  IADD3 R12, P0, R14, 0x100, RZ ;  /* 0x000001000e0c7810 */ /* 0x000fc40007f1e0ff */
[----:B-1----:R-:W-:Y:S01]  /*1450*/  IADD3 R6, P1, R6, 0x100, RZ ;  /* 0x0000010006067810 */ /* 0x002fe20007f3e0ff */
[----:B------:R-:W0:Y:S02]  /*1460*/  LDGDEPBAR ;  /* 0x00000000000079af */ /* 0x000e240000000000 */
[----:B------:R-:W-:Y:S01]  /*1470*/  IMAD.X R19, RZ, RZ, R15, P0 ;  /* 0x000000ffff137224 */ /* 0x000fe200000e060f */
[----:B------:R-:W-:Y:S01]  /*1480*/  IADD3 R16, P0, R8, 0x100, RZ ;  /* 0x0000010008107810 */ /* 0x000fe20007f1e0ff */
[----:B------:R-:W-:-:S04]  /*1490*/  IMAD.X R7, RZ, RZ, R7, P1 ;  /* 0x000000ffff077224 */ /* 0x000fc800008e0607 */
[----:B------:R-:W-:Y:S01]  /*14a0*/  IMAD.X R17, RZ, RZ, R9, P0 ;  /* 0x000000ffff117224 */ /* 0x000fe200000e0609 */
[----:B------:R-:W-:-:S13]  /*14b0*/  ISETP.GE.U32.AND P0, PT, R18, 0xbe0, PT ;  /* 0x00000be01200780c */ /* 0x000fda0003f06070 */
[----:B--2---:R-:W-:Y:S05]  /*14c0*/  @!P0 BRA `(.L_x_0) ;  /* 0xfffffff000fc8947 */ /* 0x004fea000383ffff */
[----:B------:R-:W-:Y:S02]  /*14d0*/  WARPGROUP.DEPBAR.LE gsb0, 0x0 ;  /* 0x00008000000079c5 */ /* 0x000fe40000010000 */
[----:B------:R-:W-:-:S04]  /*14e0*/  DEPBAR.LE SB0, 0x0 ;  /* 0x000080000000791a */ /* 0x000fc80000000000 */
[----:B------:R-:W-:Y:S02]  /*14f0*/  SHF.R.U32.HI R5, RZ, 0x1, R0 ;  /* 0x00000001ff057819 */ /* 0x000fe40000011600 */
[----:B------:R-:W-:Y:S02]  /*1500*/  LOP3.LUT R6, R0, 0xf, RZ, 0xc0, !PT ;  /* 0x0000000f00067812 */ /* 0x000fe400078ec0ff */
[----:B------:R-:W-:Y:S02]  /*1510*/  LOP3.LUT R7, R5, 0x8, RZ, 0xc0, !PT ;  /* 0x0000000805077812 */ /* 0x000fe400078ec0ff */
[----:B------:R-:W-:Y:S02]  /*1520*/  LOP3.LUT R13, R13, 0x7, RZ, 0xc0, !PT ;  /* 0x000000070d0d7812 */ /* 0x000fe400078ec0ff */
[----:B------:R-:W-:Y:S01]  /*1530*/  F2FP.BF16.F32.PACK_AB R24, R25, R24 ;  /* 0x000000181918723e */ /* 0x000fe200000010ff */
[----:B------:R-:W-:Y:S01]  /*1540*/  IMAD R6, R6, 0x48, R7 ;  /* 0x0000004806067824 */ /* 0x000fe200078e0207 */
[----:B------:R-:W-:-:S02]  /*1550*/  F2FP.BF16.F32.PACK_AB R25, R27, R26 ;  /* 0x0000001a1b19723e */ /* 0x000fc400000010ff */
[----:B------:R-:W-:Y:S01]  /*1560*/  F2FP.BF16.F32.PACK_AB R32, R33, R32 ;  /* 0x000000202120723e */ /* 0x000fe200000010ff */
[----:B------:R-:W-:Y:S01]  /*1570*/  IMAD R6, R13, 0x480, R6 ;  /* 0x000004800d067824 */ /* 0x000fe200078e0206 */
[----:B------:R-:W-:Y:S02]  /*1580*/  F2FP.BF16.F32.PACK_AB R26, R29, R28 ;  /* 0x0000001c1d1a723e */ /* 0x000fe400000010ff */
[----:B------:R-:W-:Y:S02]  /*1590*/  F2FP.BF16.F32.PACK_AB R27, R31, R30 ;  /* 0x0000001e1f1b723e */ /* 0x000fe400000010ff */
[----:B------:R-:W-:Y:S02]  /*15a0*/  F2FP.BF16.F32.PACK_AB R33, R35, R34 ;  /* 0x000000222321723e */ /* 0x000fe400000010ff */
[----:B------:R-:W-:Y:S02]  /*15b0*/  F2FP.BF16.F32.PACK_AB R40, R41, R40 ;  /* 0x000000282928723e */ /* 0x000fe400000010ff */
[----:B------:R-:W-:Y:S01]  /*15c0*/  LEA R20, R6, UR6, 0x1 ;  /* 0x0000000606147c11 */ /* 0x000fe2000f8e08ff */
[----:B------:R-:W-:Y:S01]  /*15d0*/  BAR.SYNC.DEFER_BLOCKING 0x0 ;  /* 0x0000000000007b1d */ /* 0x000fe20000010000 */
[----:B------:R-:W-:-:S02]  /*15e0*/  F2FP.BF16.F32.PACK_AB R34, R37, R36 ;  /* 0x000000242522723e */ /* 0x000fc400000010ff */
[----:B------:R-:W-:Y:S02]  /*15f0*/  F2FP.BF16.F32.PACK_AB R35, R39, R38 ;  /* 0x000000262723723e */ /* 0x000fe400000010ff */
[----:B------:R-:W-:-:S03]  /*1600*/  F2FP.BF16.F32.PACK_AB R41, R43, R42 ;  /* 0x0000002a2b29723e */ /* 0x000fc600000010ff */
[----:B------:R-:W1:Y:S01]  /*1610*/  LDC.64 R6, c[0x0][0x220] ;  /* 0x00008800ff067b82 */ /* 0x000e620000000a00 */
[----:B------:R-:W-:Y:S02]  /*1620*/  F2FP.BF16.F32.PACK_AB R48, R49, R48 ;  /* 0x000000303130723e */ /* 0x000fe400000010ff */
[----:B------:R-:W-:Y:S02]  /*1630*/  F2FP.BF16.F32.PACK_AB R42, R45, R44 ;  /* 0x0000002c2d2a723e */ /* 0x000fe400000010ff */
[----:B------:R-:W-:Y:S02]  /*1640*/  F2FP.BF16.F32.PACK_AB R43, R47, R46 ;  /* 0x0000002e2f2b723e */ /* 0x000fe400000010ff */
[----:B------:R-:W-:Y:S02]  /*1650*/  F2FP.BF16.F32.PACK_AB R49, R51, R50 ;  /* 0x000000323331723e */ /* 0x000fe400000010ff */
[----:B------:R-:W-:Y:S02]  /*1660*/  F2FP.BF16.F32.PACK_AB R50, R53, R52 ;  /* 0x000000343532723e */ /* 0x000fe400000010ff */
[----:B------:R-:W-:-:S02]  /*1670*/  F2FP.BF16.F32.PACK_AB R51, R55, R54 ;  /* 0x000000363733723e */ /* 0x000fc400000010ff */
[----:B------:R-:W-:Y:S02]  /*1680*/  SHF.R.U32.HI R8, RZ, 0x3, R0 ;  /* 0x00000003ff087819 */ /* 0x000fe40000011600 */
[----:B------:R-:W-:Y:S02]  /*1690*/  LOP3.LUT R3, R3, 0x38, R4, 0xf8, !PT ;  /* 0x0000003803037812 */ /* 0x000fe400078ef804 */
[----:B------:R-:W-:Y:S01]  /*16a0*/  SGXT.U32 R5, R8, 0x2 ;  /* 0x000000020805781a */ /* 0x000fe20000000000 */
[----:B------:R-:W-:Y:S01]  /*16b0*/  STSM.16.M88.4 [R20], R24 ;  /* 0x0000001814007844 */ /* 0x000fe20000000200 */
[----:B------:R-:W-:Y:S01]  /*16c0*/  IMAD.SHL.U32 R8, R13, 0x4, RZ ;  /* 0x000000040d087824 */ /* 0x000fe200078e00ff */
[----:B------:R-:W-:Y:S02]  /*16d0*/  ISETP.GE.AND P0, PT, R3, 0x3000, PT ;  /* 0x000030000300780c */ /* 0x000fe40003f06270 */
[----:B------:R-:W-:Y:S02]  /*16e0*/  STSM.16.M88.4 [R20+0x20], R32 ;  /* 0x0000202014007844 */ /* 0x000fe40000000200 */
[----:B------:R-:W-:-:S02]  /*16f0*/  LOP3.LUT R8, R8, R5, RZ, 0xfc, !PT ;  /* 0x0000000508087212 */ /* 0x000fc400078efcff */
[----:B------:R-:W-:Y:S01]  /*1700*/  STSM.16.M88.4 [R20+0x40], R40 ;  /* 0x0000402814007844 */ /* 0x000fe20000000200 */
[----:B------:R-:W-:-:S03]  /*1710*/  LOP3.LUT R5, R4, 0x38, RZ, 0xc0, !PT ;  /* 0x0000003804057812 */ /* 0x000fc600078ec0ff */
[----:B------:R2:W-:Y:S02]  /*1720*/  STSM.16.M88.4 [R20+0x60], R48 ;  /* 0x0000603014007844 */ /* 0x0005e40000000200 */
[----:B------:R-:W-:-:S05]  /*1730*/  IMAD R5, R8, 0x48, R5 ;  /* 0x0000004808057824 */ /* 0x000fca00078e0205 */
[----:B------:R-:W-:Y:S01]  /*1740*/  LEA R22, R5, UR6, 0x1 ;  /* 0x0000000605167c11 */ /* 0x000fe2000f8e08ff */
[----:B------:R-:W-:Y:S01]  /*1750*/  BAR.SYNC.DEFER_BLOCKING 0x0 ;  /* 0x0000000000007b1d */ /* 0x000fe20000010000 */
[----:B------:R-:W-:-:S04]  /*1760*/  SHF.R.U32.HI R5, RZ, 0x3, R0 ;  /* 0x00000003ff057819 */ /* 0x000fc80000011600 */
[----:B------:R-:W-:-:S04]  /*1770*/  SGXT.U32 R5, R5, 0x5 ;  /* 0x000000050505781a */ /* 0x000fc80000000000 */
[----:B------:R-:W-:-:S04]  /*1780*/  LOP3.LUT R2, R5, R2, RZ, 0xfc, !PT ;  /* 0x0000000205027212 */ /* 0x000fc800078efcff */
[C---:B------:R-:W-:Y:S01]  /*1790*/  LOP3.LUT R4, R2.reuse, 0x20, RZ, 0xfc, !PT ;  /* 0x0000002002047812 */ /* 0x040fe200078efcff */
[C---:B------:R-:W-:Y:S01]  /*17a0*/  IMAD R23, R2.reuse, 0x3000, R3 ;  /* 0x0000300002177824 */ /* 0x040fe200078e0203 */
[C---:B------:R-:W-:Y:S02]  /*17b0*/  LOP3.LUT R0, R2.reuse, 0x40, RZ, 0xfc, !PT ;  /* 0x0000004002007812 */ /* 0x040fe400078efcff */
[C---:B------:R-:W-:Y:S01]  /*17c0*/  ISETP.LT.AND P3, PT, R2.reuse, 0x1000, !P0 ;  /* 0x000010000200780c */ /* 0x040fe20004761270 */
[C---:B------:R-:W-:Y:S01]  /*17d0*/  VIADD R5, R23.reuse, 0x60000 ;  /* 0x0006000017057836 */ /* 0x040fe20000000000 */
[----:B------:R-:W-:Y:S01]  /*17e0*/  LOP3.LUT R2, R2, 0x60, RZ, 0xfc, !PT ;  /* 0x0000006002027812 */ /* 0x000fe200078efcff */
[----:B------:R-:W-:Y:S01]  /*17f0*/  VIADD R21, R23, 0xc0000 ;  /* 0x000c000017157836 */ /* 0x000fe20000000000 */
[----:B------:R-:W-:Y:S01]  /*1800*/  ISETP.LT.AND P2, PT, R4, 0x1000, !P0 ;  /* 0x000010000400780c */ /* 0x000fe20004741270 */
[--C-:B-1----:R-:W-:Y:S01]  /*1810*/  IMAD.WIDE R4, R5, 0x2, R6.reuse ;  /* 0x0000000205047825 */ /* 0x102fe200078e0206 */
[----:B------:R-:W-:Y:S01]  /*1820*/  ISETP.LT.AND P1, PT, R0, 0x1000, !P0 ;  /* 0x000010000000780c */ /* 0x000fe20004721270 */
[----:B------:R-:W1:Y:S01]  /*1830*/  LDS.128 R16, [R22] ;  /* 0x0000000016107984 */ /* 0x000e620000000c00 */
[----:B------:R-:W-:Y:S01]  /*1840*/  ISETP.LT.AND P0, PT, R2, 0x1000, !P0 ;  /* 0x000010000200780c */ /* 0x000fe20004701270 */
[----:B------:R-:W-:-:S02]  /*1850*/  IMAD.WIDE R2, R23, 0x2, R6 ;  /* 0x0000000217027825 */ /* 0x000fc400078e0206 */
[----:B------:R-:W3:Y:S02]  /*1860*/  LDS.128 R12, [R22+0x1200] ;  /* 0x00120000160c7984 */ /* 0x000ee40000000c00 */
[----:B--2---:R-:W-:Y:S02]  /*1870*/  IMAD.WIDE R20, R21, 0x2, R6 ;  /* 0x0000000215147825 */ /* 0x004fe400078e0206 */
[----:B------:R-:W2:Y:S04]  /*1880*/  LDS.128 R8, [R22+0x2400] ;  /* 0x0024000016087984 */ /* 0x000ea80000000c00 */
[----:B-1----:R1:W-:Y:S04]  /*1890*/  @P3 STG.E.128 desc[UR18][R2.64], R16 ;  /* 0x0000001002003986 */ /* 0x0023e8000c101d12 */
[----:B---3--:R1:W-:Y:S04]  /*18a0*/  @P2 STG.E.128 desc[UR18][R4.64], R12 ;  /* 0x0000000c04002986 */ /* 0x0083e8000c101d12 */
[----:B--2---:R1:W-:Y:S01]  /*18b0*/  @P1 STG.E.128 desc[UR18][R20.64], R8 ;  /* 0x0000000814001986 */ /* 0x0043e2000c101d12 */
[----:B------:R-:W-:Y:S05]  /*18c0*/  @!P0 EXIT ;  /* 0x000000000000894d */ /* 0x000fea0003800000 */
[----:B-1----:R-:W1:Y:S01]  /*18d0*/  LDS.128 R8, [R22+0x3600] ;  /* 0x0036000016087984 */ /* 0x002e620000000c00 */
[----:B------:R-:W-:-:S04]  /*18e0*/  VIADD R23, R23, 0x120000 ;  /* 0x0012000017177836 */ /* 0x000fc80000000000 */
[----:B------:R-:W-:-:S05]  /*18f0*/  IMAD.WIDE R6, R23, 0x2, R6 ;  /* 0x0000000217067825 */ /* 0x000fca00078e0206 */
[----:B-1----:R-:W-:Y:S01]  /*1900*/  STG.E.128 desc[UR18][R6.64], R8 ;  /* 0x0000000806007986 */ /* 0x002fe2000c101d12 */
[----:B------:R-:W-:Y:S05]  /*1910*/  EXIT ;  /* 0x000000000000794d */ /* 0x000fea0003800000 */
.L_x_1:
[----:B------:R-:W-:-:S00]  /*1920*/  BRA `(.L_x_1) ;  /* 0xfffffffc00fc7947 */ /* 0x000fc0000383ffff */
[----:B------:R-:W-:-:S00]  /*1930*/  NOP ;  /* 0x0000000000007918 */ /* 0x000fc00000000000 */
        /* <DEDUP_REMOVED lines=12> */
.L_x_2:


//--------------------- .nv.shared.triton_mm      --------------------------
	.section	.nv.shared.triton_mm,"aw",@nobits
	.sectionflags	@""
	.align	16
	.zero		1024


//--------------------- .nv.constant0.triton_mm   --------------------------
	.section	.nv.constant0.triton_mm,"a",@progbits
	.sectionflags	@""
	.align	4
.nv.constant0.triton_mm:
	.zero		552
